//
// Generated by NVIDIA NVVM Compiler
//
// Compiler Build ID: CL-36424714
// Cuda compilation tools, release 13.0, V13.0.88
// Based on NVVM 20.0.0
//

.version 9.0
.target sm_100
.address_size 64

	// .globl	_Z20vector_odd_even_sortPiii

.visible .entry _Z20vector_odd_even_sortPiii(
	.param .u64 .ptr .align 1 _Z20vector_odd_even_sortPiii_param_0,
	.param .u32 _Z20vector_odd_even_sortPiii_param_1,
	.param .u32 _Z20vector_odd_even_sortPiii_param_2
)
{
	.reg .pred 	%p<7>;
	.reg .b32 	%r<19>;
	.reg .b64 	%rd<5>;

	ld.param.u64 	%rd3, [_Z20vector_odd_even_sortPiii_param_0];
	ld.param.u32 	%r11, [_Z20vector_odd_even_sortPiii_param_1];
	ld.param.u32 	%r12, [_Z20vector_odd_even_sortPiii_param_2];
	setp.lt.s32 	%p1, %r11, 1;
	@%p1 bra 	$L__BB0_8;
	mov.u32 	%r14, %tid.x;
	shl.b32 	%r1, %r14, 1;
	add.s32 	%r2, %r11, -1;
	shl.b32 	%r15, %r12, 1;
	add.s32 	%r3, %r15, %r12;
	cvta.to.global.u64 	%rd1, %rd3;
	mov.b32 	%r17, 1;
$L__BB0_2:
	and.b32  	%r16, %r17, 1;
	add.s32 	%r18, %r16, %r1;
	setp.ge.s32 	%p2, %r18, %r11;
	@%p2 bra 	$L__BB0_7;
$L__BB0_3:
	setp.ge.s32 	%p3, %r18, %r2;
	@%p3 bra 	$L__BB0_6;
	mul.wide.s32 	%rd4, %r18, 4;
	add.s64 	%rd2, %rd1, %rd4;
	ld.global.u32 	%r7, [%rd2];
	ld.global.u32 	%r8, [%rd2+4];
	setp.le.s32 	%p4, %r7, %r8;
	@%p4 bra 	$L__BB0_6;
	st.global.u32 	[%rd2], %r8;
	st.global.u32 	[%rd2+4], %r7;
$L__BB0_6:
	add.s32 	%r18, %r3, %r18;
	setp.lt.s32 	%p5, %r18, %r11;
	@%p5 bra 	$L__BB0_3;
$L__BB0_7:
	bar.sync 	0;
	add.s32 	%r10, %r17, 1;
	setp.ne.s32 	%p6, %r17, %r11;
	mov.u32 	%r17, %r10;
	@%p6 bra 	$L__BB0_2;
$L__BB0_8:
	ret;

}


// ===== COMPILED SASS (sm_100) =====

	.target	sm_100

	.elftype	@"ET_EXEC"


//--------------------- .note.nv.tkinfo           --------------------------
	.section	.note.nv.tkinfo,"",@"SHT_NOTE"
	.sectionflags	@"SHF_NOTE_NV_TKINFO"
	.tkinfo
        /*0018*/ 	.word	0x00000002
        /*0030*/ 	.string	""
        /*0030*/ 	.string	"ptxas"
        /*0030*/ 	.string	"Cuda compilation tools, release 13.0, V13.0.88"
        /*0030*/ 	.string	"Build cuda_13.0.r13.0/compiler.36424714_0"
        /*0030*/ 	.string	"-arch sm_100 -m 64 "



//--------------------- .note.nv.cuinfo           --------------------------
	.section	.note.nv.cuinfo,"",@"SHT_NOTE"
	.sectionflags	@"SHF_NOTE_NV_CUINFO"
        /*0018*/ 	.short	0x0002
        /*001a*/ 	.short	0x0064
        /*001c*/ 	.short	0x0082
	.zero		2


//--------------------- .nv.info                  --------------------------
	.section	.nv.info,"",@"SHT_CUDA_INFO"
	.align	4


	//----- nvinfo : EIATTR_REGCOUNT
	.align		4
        /*0000*/ 	.byte	0x04, 0x2f
        /*0002*/ 	.short	(.L_1 - .L_0)
	.align		4
.L_0:
        /*0004*/ 	.word	index@(_Z20vector_odd_even_sortPiii)
        /*0008*/ 	.word	0x0000000c


	//----- nvinfo : EIATTR_FRAME_SIZE
	.align		4
.L_1:
        /*000c*/ 	.byte	0x04, 0x11
        /*000e*/ 	.short	(.L_3 - .L_2)
	.align		4
.L_2:
        /*0010*/ 	.word	index@(_Z20vector_odd_even_sortPiii)
        /*0014*/ 	.word	0x00000000


	//----- nvinfo : EIATTR_MIN_STACK_SIZE
	.align		4
.L_3:
        /*0018*/ 	.byte	0x04, 0x12
        /*001a*/ 	.short	(.L_5 - .L_4)
	.align		4
.L_4:
        /*001c*/ 	.word	index@(_Z20vector_odd_even_sortPiii)
        /*0020*/ 	.word	0x00000000
.L_5:


//--------------------- .nv.compat                --------------------------
	.section	.nv.compat,"",@"SHT_CUDA_COMPAT_INFO"
	.align	4
        /*0000*/ 	.byte	0x02, 0x09, 0x00, 0x00, 0x02, 0x02, 0x01, 0x00, 0x02, 0x05, 0x05, 0x00, 0x03, 0x07, 0x01, 0x01
        /*0010*/ 	.byte	0x02, 0x03, 0x00, 0x00, 0x02, 0x06, 0x01, 0x00, 0x04, 0x0b, 0x08, 0x00, 0x09, 0x00, 0x00, 0x00
        /*0020*/ 	.byte	0x00, 0x00, 0x00, 0x00


//--------------------- .nv.info._Z20vector_odd_even_sortPiii --------------------------
	.section	.nv.info._Z20vector_odd_even_sortPiii,"",@"SHT_CUDA_INFO"
	.sectionflags	@""
	.align	4


	//----- nvinfo : EIATTR_CUDA_API_VERSION
	.align		4
        /*0000*/ 	.byte	0x04, 0x37
        /*0002*/ 	.short	(.L_7 - .L_6)
.L_6:
        /*0004*/ 	.word	0x00000082


	//----- nvinfo : EIATTR_KPARAM_INFO
	.align		4
.L_7:
        /*0008*/ 	.byte	0x04, 0x17
        /*000a*/ 	.short	(.L_9 - .L_8)
.L_8:
        /*000c*/ 	.word	0x00000000
        /*0010*/ 	.short	0x0002
        /*0012*/ 	.short	0x000c
        /*0014*/ 	.byte	0x00, 0xf0, 0x11, 0x00


	//----- nvinfo : EIATTR_KPARAM_INFO
	.align		4
.L_9:
        /*0018*/ 	.byte	0x04, 0x17
        /*001a*/ 	.short	(.L_11 - .L_10)
.L_10:
        /*001c*/ 	.word	0x00000000
        /*0020*/ 	.short	0x0001
        /*0022*/ 	.short	0x0008
        /*0024*/ 	.byte	0x00, 0xf0, 0x11, 0x00


	//----- nvinfo : EIATTR_KPARAM_INFO
	.align		4
.L_11:
        /*0028*/ 	.byte	0x04, 0x17
        /*002a*/ 	.short	(.L_13 - .L_12)
.L_12:
        /*002c*/ 	.word	0x00000000
        /*0030*/ 	.short	0x0000
        /*0032*/ 	.short	0x0000
        /*0034*/ 	.byte	0x00, 0xf5, 0x21, 0x00


	//----- nvinfo : EIATTR_SPARSE_MMA_MASK
	.align		4
.L_13:
        /*0038*/ 	.byte	0x03, 0x50
        /*003a*/ 	.short	0x0000


	//----- nvinfo : EIATTR_MAXREG_COUNT
	.align		4
        /*003c*/ 	.byte	0x03, 0x1b
        /*003e*/ 	.short	0x00ff


	//----- nvinfo : EIATTR_NUM_BARRIERS
	.align		4
        /*0040*/ 	.byte	0x02, 0x4c
        /*0042*/ 	.byte	0x01
	.zero		1


	//----- nvinfo : EIATTR_MERCURY_ISA_VERSION
	.align		4
        /*0044*/ 	.byte	0x03, 0x5f
        /*0046*/ 	.short	0x0101


	//----- nvinfo : EIATTR_VRC_CTA_INIT_COUNT
	.align		4
        /*0048*/ 	.byte	0x02, 0x4a
	.zero		1
	.zero		1


	//----- nvinfo : EIATTR_EXIT_INSTR_OFFSETS
	.align		4
        /*004c*/ 	.byte	0x04, 0x1c
        /*004e*/ 	.short	(.L_15 - .L_14)


	//   ....[0]....
.L_14:
        /*0050*/ 	.word	0x00000030


	//   ....[1]....
        /*0054*/ 	.word	0x00000260


	//----- nvinfo : EIATTR_CRS_STACK_SIZE
	.align		4
.L_15:
        /*0058*/ 	.byte	0x04, 0x1e
        /*005a*/ 	.short	(.L_17 - .L_16)
.L_16:
        /*005c*/ 	.word	0x00000000


	//----- nvinfo : EIATTR_CBANK_PARAM_SIZE
	.align		4
.L_17:
        /*0060*/ 	.byte	0x03, 0x19
        /*0062*/ 	.short	0x0010


	//----- nvinfo : EIATTR_PARAM_CBANK
	.align		4
        /*0064*/ 	.byte	0x04, 0x0a
        /*0066*/ 	.short	(.L_19 - .L_18)
	.align		4
.L_18:
        /*0068*/ 	.word	index@(.nv.constant0._Z20vector_odd_even_sortPiii)
        /*006c*/ 	.short	0x0380
        /*006e*/ 	.short	0x0010


	//----- nvinfo : EIATTR_SW_WAR
	.align		4
.L_19:
        /*0070*/ 	.byte	0x04, 0x36
        /*0072*/ 	.short	(.L_21 - .L_20)
.L_20:
        /*0074*/ 	.word	0x00000008
.L_21:


//--------------------- .nv.callgraph             --------------------------
	.section	.nv.callgraph,"",@"SHT_CUDA_CALLGRAPH"
	.align	4
	.sectionentsize	8
	.align		4
        /*0000*/ 	.word	0x00000000
	.align		4
        /*0004*/ 	.word	0xffffffff
	.align		4
        /*0008*/ 	.word	0x00000000
	.align		4
        /*000c*/ 	.word	0xfffffffe
	.align		4
        /*0010*/ 	.word	0x00000000
	.align		4
        /*0014*/ 	.word	0xfffffffd
	.align		4
        /*0018*/ 	.word	0x00000000
	.align		4
        /*001c*/ 	.word	0xfffffffc


//--------------------- .text._Z20vector_odd_even_sortPiii --------------------------
	.section	.text._Z20vector_odd_even_sortPiii,"ax",@progbits
	.align	128
        .global         _Z20vector_odd_even_sortPiii
        .type           _Z20vector_odd_even_sortPiii,@function
        .size           _Z20vector_odd_even_sortPiii,(.L_x_7 - _Z20vector_odd_even_sortPiii)
        .other          _Z20vector_odd_even_sortPiii,@"STO_CUDA_ENTRY STV_DEFAULT"
_Z20vector_odd_even_sortPiii:
.text._Z20vector_odd_even_sortPiii:
[----:B------:R-:W-:Y:S08]  /*0000*/  LDC R1, c[0x0][0x37c] ;  /* 0x0000df00ff017b82 */ /* 0x000ff00000000800 */
[----:B------:R-:W0:Y:S02]  /*0010*/  LDC R0, c[0x0][0x388] ;  /* 0x0000e200ff007b82 */ /* 0x000e240000000800 */
[----:B0-----:R-:W-:-:S13]  /*0020*/  ISETP.GE.AND P0, PT, R0, 0x1, PT ;  /* 0x000000010000780c */ /* 0x001fda0003f06270 */
[----:B------:R-:W-:Y:S05]  /*0030*/  @!P0 EXIT ;  /* 0x000000000000894d */ /* 0x000fea0003800000 */
[----:B------:R-:W0:Y:S01]  /*0040*/  S2R R8, SR_TID.X ;  /* 0x0000000000087919 */ /* 0x000e220000002100 */
[----:B------:R-:W1:Y:S01]  /*0050*/  LDCU UR4, c[0x0][0x38c] ;  /* 0x00007180ff0477ac */ /* 0x000e620008000800 */
[----:B------:R-:W-:Y:S01]  /*0060*/  VIADD R0, R0, 0xffffffff ;  /* 0xffffffff00007836 */ /* 0x000fe20000000000 */
[----:B------:R-:W2:Y:S01]  /*0070*/  LDCU.64 UR8, c[0x0][0x358] ;  /* 0x00006b00ff0877ac */ /* 0x000ea20008000a00 */
[----:B------:R-:W-:Y:S01]  /*0080*/  UMOV UR5, 0x1 ;  /* 0x0000000100057882 */ /* 0x000fe20000000000 */
[----:B-1----:R-:W-:-:S12]  /*0090*/  ULEA UR4, UR4, UR4, 0x1 ;  /* 0x0000000404047291 */ /* 0x002fd8000f8e08ff */
.L_x_5:
[----:B-1----:R-:W1:Y:S01]  /*00a0*/  LDCU UR7, c[0x0][0x388] ;  /* 0x00007100ff0777ac */ /* 0x002e620008000800 */
[----:B------:R-:W-:Y:S01]  /*00b0*/  BSSY.RECONVERGENT B0, `(.L_x_0) ;  /* 0x0000018000007945 */ /* 0x000fe20003800200 */
[----:B------:R-:W-:Y:S01]  /*00c0*/  ULOP3.LUT UR6, UR5, 0x1, URZ, 0xc0, !UPT ;  /* 0x0000000105067892 */ /* 0x000fe2000f8ec0ff */
[----:B------:R-:W3:Y:S05]  /*00d0*/  LDCU UR10, c[0x0][0x388] ;  /* 0x00007100ff0a77ac */ /* 0x000eea0008000800 */
[----:B0-----:R-:W-:Y:S01]  /*00e0*/  LEA R4, R8, UR6, 0x1 ;  /* 0x0000000608047c11 */ /* 0x001fe2000f8e08ff */
[----:B------:R-:W-:Y:S01]  /*00f0*/  UMOV UR6, UR5 ;  /* 0x0000000500067c82 */ /* 0x000fe20008000000 */
[----:B------:R-:W-:-:S02]  /*0100*/  UIADD3 UR5, UPT, UPT, UR5, 0x1, URZ ;  /* 0x0000000105057890 */ /* 0x000fc4000fffe0ff */
[----:B-1----:R-:W-:Y:S01]  /*0110*/  ISETP.GE.AND P0, PT, R4, UR7, PT ;  /* 0x0000000704007c0c */ /* 0x002fe2000bf06270 */
[----:B------:R-:W-:-:S12]  /*0120*/  UISETP.NE.AND UP0, UPT, UR6, UR7, UPT ;  /* 0x000000070600728c */ /* 0x000fd8000bf05270 */
[----:B---3--:R-:W-:Y:S05]  /*0130*/  @P0 BRA `(.L_x_1) ;  /* 0x00000000003c0947 */ /* 0x008fea0003800000 */
[----:B------:R-:W0:Y:S01]  /*0140*/  LDC.64 R2, c[0x0][0x380] ;  /* 0x0000e000ff027b82 */ /* 0x000e220000000a00 */
[----:B------:R-:W-:-:S07]  /*0150*/  IMAD.MOV.U32 R7, RZ, RZ, R4 ;  /* 0x000000ffff077224 */ /* 0x000fce00078e0004 */
.L_x_4:
[----:B------:R-:W-:Y:S01]  /*0160*/  ISETP.GE.AND P0, PT, R7, R0, PT ;  /* 0x000000000700720c */ /* 0x000fe20003f06270 */
[----:B------:R-:W-:-:S12]  /*0170*/  BSSY.RECONVERGENT B1, `(.L_x_2) ;  /* 0x0000008000017945 */ /* 0x000fd80003800200 */
[----:B-1----:R-:W-:Y:S05]  /*0180*/  @P0 BRA `(.L_x_3) ;  /* 0x0000000000180947 */ /* 0x002fea0003800000 */
[----:B0-----:R-:W-:-:S05]  /*0190*/  IMAD.WIDE R4, R7, 0x4, R2 ;  /* 0x0000000407047825 */ /* 0x001fca00078e0202 */
[----:B--2---:R-:W2:Y:S04]  /*01a0*/  LDG.E R9, desc[UR8][R4.64] ;  /* 0x0000000804097981 */ /* 0x004ea8000c1e1900 */
[----:B------:R-:W2:Y:S02]  /*01b0*/  LDG.E R6, desc[UR8][R4.64+0x4] ;  /* 0x0000040804067981 */ /* 0x000ea4000c1e1900 */
[----:B--2---:R-:W-:-:S13]  /*01c0*/  ISETP.GT.AND P0, PT, R9, R6, PT ;  /* 0x000000060900720c */ /* 0x004fda0003f04270 */
[----:B------:R1:W-:Y:S04]  /*01d0*/  @P0 STG.E desc[UR8][R4.64], R6 ;  /* 0x0000000604000986 */ /* 0x0003e8000c101908 */
[----:B------:R1:W-:Y:S02]  /*01e0*/  @P0 STG.E desc[UR8][R4.64+0x4], R9 ;  /* 0x0000040904000986 */ /* 0x0003e4000c101908 */
.L_x_3:
[----:B--2---:R-:W-:Y:S05]  /*01f0*/  BSYNC.RECONVERGENT B1 ;  /* 0x0000000000017941 */ /* 0x004fea0003800200 */
.L_x_2:
[----:B------:R-:W-:-:S05]  /*0200*/  VIADD R7, R7, UR4 ;  /* 0x0000000407077c36 */ /* 0x000fca0008000000 */
[----:B------:R-:W-:-:S13]  /*0210*/  ISETP.GE.AND P0, PT, R7, UR10, PT ;  /* 0x0000000a07007c0c */ /* 0x000fda000bf06270 */
[----:B------:R-:W-:Y:S05]  /*0220*/  @!P0 BRA `(.L_x_4) ;  /* 0xfffffffc00cc8947 */ /* 0x000fea000383ffff */
.L_x_1:
[----:B--2---:R-:W-:Y:S05]  /*0230*/  BSYNC.RECONVERGENT B0 ;  /* 0x0000000000007941 */ /* 0x004fea0003800200 */
.L_x_0:
[----:B------:R-:W-:Y:S06]  /*0240*/  BAR.SYNC.DEFER_BLOCKING 0x0 ;  /* 0x0000000000007b1d */ /* 0x000fec0000010000 */
[----:B------:R-:W-:Y:S05]  /*0250*/  BRA.U UP0, `(.L_x_5) ;  /* 0xfffffffd00907547 */ /* 0x000fea000b83ffff */
[----:B------:R-:W-:Y:S05]  /*0260*/  EXIT ;  /* 0x000000000000794d */ /* 0x000fea0003800000 */
.L_x_6:
[----:B------:R-:W-:-:S00]  /*0270*/  BRA `(.L_x_6) ;  /* 0xfffffffc00fc7947 */ /* 0x000fc0000383ffff */
[----:B------:R-:W-:-:S00]  /*0280*/  NOP ;  /* 0x0000000000007918 */ /* 0x000fc00000000000 */
[----:B------:R-:W-:-:S00]  /*0290*/  NOP ;  /* 0x0000000000007918 */ /* 0x000fc00000000000 */
[----:B------:R-:W-:-:S00]  /*02a0*/  NOP ;  /* 0x0000000000007918 */ /* 0x000fc00000000000 */
[----:B------:R-:W-:-:S00]  /*02b0*/  NOP ;  /* 0x0000000000007918 */ /* 0x000fc00000000000 */
[----:B------:R-:W-:-:S00]  /*02c0*/  NOP ;  /* 0x0000000000007918 */ /* 0x000fc00000000000 */
[----:B------:R-:W-:-:S00]  /*02d0*/  NOP ;  /* 0x0000000000007918 */ /* 0x000fc00000000000 */
[----:B------:R-:W-:-:S00]  /*02e0*/  NOP ;  /* 0x0000000000007918 */ /* 0x000fc00000000000 */
[----:B------:R-:W-:-:S00]  /*02f0*/  NOP ;  /* 0x0000000000007918 */ /* 0x000fc00000000000 */
.L_x_7:


//--------------------- .nv.shared.reserved.0     --------------------------
	.section	.nv.shared.reserved.0,"aw",@nobits
	.weak		__nv_reservedSMEM_offset_0_alias
	.size		__nv_reservedSMEM_offset_0_alias, 0, 64
	.other		__nv_reservedSMEM_offset_0_alias,@"STO_CUDA_RESERVED_SHARED STV_DEFAULT"
__nv_reservedSMEM_offset_0_alias:
	.zero		0
	.zero		64


//--------------------- .nv.constant0._Z20vector_odd_even_sortPiii --------------------------
	.section	.nv.constant0._Z20vector_odd_even_sortPiii,"a",@progbits
	.sectionflags	@""
	.align	4
.nv.constant0._Z20vector_odd_even_sortPiii:
	.zero		912


//--------------------- SYMBOLS --------------------------

	.type		.nv.reservedSmem.offset0,@object
	.size		.nv.reservedSmem.offset0,0x4
